//
// Generated by NVIDIA NVVM Compiler
//
// Compiler Build ID: CL-36424714
// Cuda compilation tools, release 13.0, V13.0.88
// Based on NVVM 20.0.0
//

.version 9.0
.target sm_100
.address_size 64

	// .globl	_Z13reverse_arrayPfi

.visible .entry _Z13reverse_arrayPfi(
	.param .u64 .ptr .align 1 _Z13reverse_arrayPfi_param_0,
	.param .u32 _Z13reverse_arrayPfi_param_1
)
{
	.reg .pred 	%p<2>;
	.reg .b32 	%r<11>;
	.reg .b32 	%f<3>;
	.reg .b64 	%rd<7>;

	ld.param.u64 	%rd1, [_Z13reverse_arrayPfi_param_0];
	ld.param.u32 	%r2, [_Z13reverse_arrayPfi_param_1];
	mov.u32 	%r3, %ctaid.x;
	mov.u32 	%r4, %ntid.x;
	mov.u32 	%r5, %tid.x;
	mad.lo.s32 	%r1, %r3, %r4, %r5;
	shr.u32 	%r6, %r2, 31;
	add.s32 	%r7, %r2, %r6;
	shr.s32 	%r8, %r7, 1;
	setp.ge.s32 	%p1, %r1, %r8;
	@%p1 bra 	$L__BB0_2;
	cvta.to.global.u64 	%rd2, %rd1;
	mul.wide.s32 	%rd3, %r1, 4;
	add.s64 	%rd4, %rd2, %rd3;
	ld.global.f32 	%f1, [%rd4];
	not.b32 	%r9, %r1;
	add.s32 	%r10, %r2, %r9;
	mul.wide.s32 	%rd5, %r10, 4;
	add.s64 	%rd6, %rd2, %rd5;
	ld.global.f32 	%f2, [%rd6];
	st.global.f32 	[%rd6], %f1;
	st.global.f32 	[%rd4], %f2;
$L__BB0_2:
	ret;

}


// ===== COMPILED SASS (sm_100) =====

	.target	sm_100

	.elftype	@"ET_EXEC"


//--------------------- .note.nv.tkinfo           --------------------------
	.section	.note.nv.tkinfo,"",@"SHT_NOTE"
	.sectionflags	@"SHF_NOTE_NV_TKINFO"
	.tkinfo
        /*0018*/ 	.word	0x00000002
        /*0030*/ 	.string	""
        /*0030*/ 	.string	"ptxas"
        /*0030*/ 	.string	"Cuda compilation tools, release 13.0, V13.0.88"
        /*0030*/ 	.string	"Build cuda_13.0.r13.0/compiler.36424714_0"
        /*0030*/ 	.string	"-arch sm_100 -m 64 "



//--------------------- .note.nv.cuinfo           --------------------------
	.section	.note.nv.cuinfo,"",@"SHT_NOTE"
	.sectionflags	@"SHF_NOTE_NV_CUINFO"
        /*0018*/ 	.short	0x0002
        /*001a*/ 	.short	0x0064
        /*001c*/ 	.short	0x0082
	.zero		2


//--------------------- .nv.info                  --------------------------
	.section	.nv.info,"",@"SHT_CUDA_INFO"
	.align	4


	//----- nvinfo : EIATTR_REGCOUNT
	.align		4
        /*0000*/ 	.byte	0x04, 0x2f
        /*0002*/ 	.short	(.L_1 - .L_0)
	.align		4
.L_0:
        /*0004*/ 	.word	index@(_Z13reverse_arrayPfi)
        /*0008*/ 	.word	0x0000000c


	//----- nvinfo : EIATTR_FRAME_SIZE
	.align		4
.L_1:
        /*000c*/ 	.byte	0x04, 0x11
        /*000e*/ 	.short	(.L_3 - .L_2)
	.align		4
.L_2:
        /*0010*/ 	.word	index@(_Z13reverse_arrayPfi)
        /*0014*/ 	.word	0x00000000


	//----- nvinfo : EIATTR_MIN_STACK_SIZE
	.align		4
.L_3:
        /*0018*/ 	.byte	0x04, 0x12
        /*001a*/ 	.short	(.L_5 - .L_4)
	.align		4
.L_4:
        /*001c*/ 	.word	index@(_Z13reverse_arrayPfi)
        /*0020*/ 	.word	0x00000000
.L_5:


//--------------------- .nv.compat                --------------------------
	.section	.nv.compat,"",@"SHT_CUDA_COMPAT_INFO"
	.align	4
        /*0000*/ 	.byte	0x02, 0x09, 0x00, 0x00, 0x02, 0x02, 0x01, 0x00, 0x02, 0x05, 0x05, 0x00, 0x03, 0x07, 0x01, 0x01
        /*0010*/ 	.byte	0x02, 0x03, 0x00, 0x00, 0x02, 0x06, 0x01, 0x00, 0x04, 0x0b, 0x08, 0x00, 0x09, 0x00, 0x00, 0x00
        /*0020*/ 	.byte	0x00, 0x00, 0x00, 0x00


//--------------------- .nv.info._Z13reverse_arrayPfi --------------------------
	.section	.nv.info._Z13reverse_arrayPfi,"",@"SHT_CUDA_INFO"
	.sectionflags	@""
	.align	4


	//----- nvinfo : EIATTR_CUDA_API_VERSION
	.align		4
        /*0000*/ 	.byte	0x04, 0x37
        /*0002*/ 	.short	(.L_7 - .L_6)
.L_6:
        /*0004*/ 	.word	0x00000082


	//----- nvinfo : EIATTR_KPARAM_INFO
	.align		4
.L_7:
        /*0008*/ 	.byte	0x04, 0x17
        /*000a*/ 	.short	(.L_9 - .L_8)
.L_8:
        /*000c*/ 	.word	0x00000000
        /*0010*/ 	.short	0x0001
        /*0012*/ 	.short	0x0008
        /*0014*/ 	.byte	0x00, 0xf0, 0x11, 0x00


	//----- nvinfo : EIATTR_KPARAM_INFO
	.align		4
.L_9:
        /*0018*/ 	.byte	0x04, 0x17
        /*001a*/ 	.short	(.L_11 - .L_10)
.L_10:
        /*001c*/ 	.word	0x00000000
        /*0020*/ 	.short	0x0000
        /*0022*/ 	.short	0x0000
        /*0024*/ 	.byte	0x00, 0xf5, 0x21, 0x00


	//----- nvinfo : EIATTR_SPARSE_MMA_MASK
	.align		4
.L_11:
        /*0028*/ 	.byte	0x03, 0x50
        /*002a*/ 	.short	0x0000


	//----- nvinfo : EIATTR_MAXREG_COUNT
	.align		4
        /*002c*/ 	.byte	0x03, 0x1b
        /*002e*/ 	.short	0x00ff


	//----- nvinfo : EIATTR_MERCURY_ISA_VERSION
	.align		4
        /*0030*/ 	.byte	0x03, 0x5f
        /*0032*/ 	.short	0x0101


	//----- nvinfo : EIATTR_VRC_CTA_INIT_COUNT
	.align		4
        /*0034*/ 	.byte	0x02, 0x4a
	.zero		1
	.zero		1


	//----- nvinfo : EIATTR_EXIT_INSTR_OFFSETS
	.align		4
        /*0038*/ 	.byte	0x04, 0x1c
        /*003a*/ 	.short	(.L_13 - .L_12)


	//   ....[0]....
.L_12:
        /*003c*/ 	.word	0x00000090


	//   ....[1]....
        /*0040*/ 	.word	0x00000140


	//----- nvinfo : EIATTR_CBANK_PARAM_SIZE
	.align		4
.L_13:
        /*0044*/ 	.byte	0x03, 0x19
        /*0046*/ 	.short	0x000c


	//----- nvinfo : EIATTR_PARAM_CBANK
	.align		4
        /*0048*/ 	.byte	0x04, 0x0a
        /*004a*/ 	.short	(.L_15 - .L_14)
	.align		4
.L_14:
        /*004c*/ 	.word	index@(.nv.constant0._Z13reverse_arrayPfi)
        /*0050*/ 	.short	0x0380
        /*0052*/ 	.short	0x000c


	//----- nvinfo : EIATTR_SW_WAR
	.align		4
.L_15:
        /*0054*/ 	.byte	0x04, 0x36
        /*0056*/ 	.short	(.L_17 - .L_16)
.L_16:
        /*0058*/ 	.word	0x00000008
.L_17:


//--------------------- .nv.callgraph             --------------------------
	.section	.nv.callgraph,"",@"SHT_CUDA_CALLGRAPH"
	.align	4
	.sectionentsize	8
	.align		4
        /*0000*/ 	.word	0x00000000
	.align		4
        /*0004*/ 	.word	0xffffffff
	.align		4
        /*0008*/ 	.word	0x00000000
	.align		4
        /*000c*/ 	.word	0xfffffffe
	.align		4
        /*0010*/ 	.word	0x00000000
	.align		4
        /*0014*/ 	.word	0xfffffffd
	.align		4
        /*0018*/ 	.word	0x00000000
	.align		4
        /*001c*/ 	.word	0xfffffffc


//--------------------- .text._Z13reverse_arrayPfi --------------------------
	.section	.text._Z13reverse_arrayPfi,"ax",@progbits
	.align	128
        .global         _Z13reverse_arrayPfi
        .type           _Z13reverse_arrayPfi,@function
        .size           _Z13reverse_arrayPfi,(.L_x_1 - _Z13reverse_arrayPfi)
        .other          _Z13reverse_arrayPfi,@"STO_CUDA_ENTRY STV_DEFAULT"
_Z13reverse_arrayPfi:
.text._Z13reverse_arrayPfi:
[----:B------:R-:W-:Y:S01]  /*0000*/  LDC R1, c[0x0][0x37c] ;  /* 0x0000df00ff017b82 */ /* 0x000fe20000000800 */
[----:B------:R-:W0:Y:S07]  /*0010*/  S2R R0, SR_TID.X ;  /* 0x0000000000007919 */ /* 0x000e2e0000002100 */
[----:B------:R-:W0:Y:S01]  /*0020*/  S2UR UR5, SR_CTAID.X ;  /* 0x00000000000579c3 */ /* 0x000e220000002500 */
[----:B------:R-:W1:Y:S07]  /*0030*/  LDCU UR6, c[0x0][0x388] ;  /* 0x00007100ff0677ac */ /* 0x000e6e0008000800 */
[----:B------:R-:W0:Y:S01]  /*0040*/  LDC R3, c[0x0][0x360] ;  /* 0x0000d800ff037b82 */ /* 0x000e220000000800 */
[----:B-1----:R-:W-:-:S04]  /*0050*/  ULEA.HI UR4, UR6, UR6, URZ, 0x1 ;  /* 0x0000000606047291 */ /* 0x002fc8000f8f08ff */
[----:B------:R-:W-:Y:S01]  /*0060*/  USHF.R.S32.HI UR4, URZ, 0x1, UR4 ;  /* 0x00000001ff047899 */ /* 0x000fe20008011404 */
[----:B0-----:R-:W-:-:S05]  /*0070*/  IMAD R3, R3, UR5, R0 ;  /* 0x0000000503037c24 */ /* 0x001fca000f8e0200 */
[----:B------:R-:W-:-:S13]  /*0080*/  ISETP.GE.AND P0, PT, R3, UR4, PT ;  /* 0x0000000403007c0c */ /* 0x000fda000bf06270 */
[----:B------:R-:W-:Y:S05]  /*0090*/  @P0 EXIT ;  /* 0x000000000000094d */ /* 0x000fea0003800000 */
[----:B------:R-:W0:Y:S01]  /*00a0*/  LDC.64 R4, c[0x0][0x380] ;  /* 0x0000e000ff047b82 */ /* 0x000e220000000a00 */
[----:B------:R-:W1:Y:S01]  /*00b0*/  LDCU.64 UR4, c[0x0][0x358] ;  /* 0x00006b00ff0477ac */ /* 0x000e620008000a00 */
[----:B------:R-:W-:-:S04]  /*00c0*/  LOP3.LUT R0, RZ, R3, RZ, 0x33, !PT ;  /* 0x00000003ff007212 */ /* 0x000fc800078e33ff */
[----:B------:R-:W-:Y:S01]  /*00d0*/  IADD3 R7, PT, PT, R0, UR6, RZ ;  /* 0x0000000600077c10 */ /* 0x000fe2000fffe0ff */
[----:B0-----:R-:W-:-:S04]  /*00e0*/  IMAD.WIDE R2, R3, 0x4, R4 ;  /* 0x0000000403027825 */ /* 0x001fc800078e0204 */
[----:B------:R-:W-:Y:S02]  /*00f0*/  IMAD.WIDE R4, R7, 0x4, R4 ;  /* 0x0000000407047825 */ /* 0x000fe400078e0204 */
[----:B-1----:R-:W2:Y:S04]  /*0100*/  LDG.E R7, desc[UR4][R2.64] ;  /* 0x0000000402077981 */ /* 0x002ea8000c1e1900 */
[----:B------:R-:W3:Y:S04]  /*0110*/  LDG.E R9, desc[UR4][R4.64] ;  /* 0x0000000404097981 */ /* 0x000ee8000c1e1900 */
[----:B--2---:R-:W-:Y:S04]  /*0120*/  STG.E desc[UR4][R4.64], R7 ;  /* 0x0000000704007986 */ /* 0x004fe8000c101904 */
[----:B---3--:R-:W-:Y:S01]  /*0130*/  STG.E desc[UR4][R2.64], R9 ;  /* 0x0000000902007986 */ /* 0x008fe2000c101904 */
[----:B------:R-:W-:Y:S05]  /*0140*/  EXIT ;  /* 0x000000000000794d */ /* 0x000fea0003800000 */
.L_x_0:
[----:B------:R-:W-:-:S00]  /*0150*/  BRA `(.L_x_0) ;  /* 0xfffffffc00fc7947 */ /* 0x000fc0000383ffff */
[----:B------:R-:W-:-:S00]  /*0160*/  NOP ;  /* 0x0000000000007918 */ /* 0x000fc00000000000 */
        /* <DEDUP_REMOVED lines=9> */
.L_x_1:


//--------------------- .nv.shared.reserved.0     --------------------------
	.section	.nv.shared.reserved.0,"aw",@nobits
	.weak		__nv_reservedSMEM_offset_0_alias
	.size		__nv_reservedSMEM_offset_0_alias, 0, 64
	.other		__nv_reservedSMEM_offset_0_alias,@"STO_CUDA_RESERVED_SHARED STV_DEFAULT"
__nv_reservedSMEM_offset_0_alias:
	.zero		0
	.zero		64


//--------------------- .nv.constant0._Z13reverse_arrayPfi --------------------------
	.section	.nv.constant0._Z13reverse_arrayPfi,"a",@progbits
	.sectionflags	@""
	.align	4
.nv.constant0._Z13reverse_arrayPfi:
	.zero		908


//--------------------- SYMBOLS --------------------------

	.type		.nv.reservedSmem.offset0,@object
	.size		.nv.reservedSmem.offset0,0x4
